//
// Generated by NVIDIA NVVM Compiler
//
// Compiler Build ID: CL-36424714
// Cuda compilation tools, release 13.0, V13.0.88
// Based on NVVM 20.0.0
//

.version 9.0
.target sm_100
.address_size 64

	// .globl	vectorDistanceLS
// _ZZ16vectorDistanceLSE4part has been demoted

.visible .entry vectorDistanceLS(
	.param .u64 .ptr .align 1 vectorDistanceLS_param_0,
	.param .u64 .ptr .align 1 vectorDistanceLS_param_1,
	.param .u64 .ptr .align 1 vectorDistanceLS_param_2,
	.param .u32 vectorDistanceLS_param_3
)
{
	.reg .pred 	%p<12>;
	.reg .b32 	%r<54>;
	.reg .b32 	%f<89>;
	.reg .b64 	%rd<12>;
	// demoted variable
	.shared .align 4 .b8 _ZZ16vectorDistanceLSE4part[4096];
	ld.param.u64 	%rd4, [vectorDistanceLS_param_0];
	ld.param.u64 	%rd5, [vectorDistanceLS_param_1];
	ld.param.u64 	%rd6, [vectorDistanceLS_param_2];
	ld.param.u32 	%r29, [vectorDistanceLS_param_3];
	mov.u32 	%r1, %tid.x;
	shl.b32 	%r30, %r1, 2;
	mov.u32 	%r31, _ZZ16vectorDistanceLSE4part;
	add.s32 	%r2, %r31, %r30;
	mov.b32 	%r32, 0;
	st.shared.u32 	[%r2], %r32;
	mov.u32 	%r3, %ctaid.x;
	mov.u32 	%r4, %ntid.x;
	mad.lo.s32 	%r46, %r3, %r4, %r1;
	setp.ge.s32 	%p1, %r46, %r29;
	@%p1 bra 	$L__BB0_4;
	mov.u32 	%r33, %nctaid.x;
	mul.lo.s32 	%r6, %r33, %r4;
	cvta.to.global.u64 	%rd1, %rd5;
	cvta.to.global.u64 	%rd2, %rd6;
	mov.f32 	%f79, 0f00000000;
$L__BB0_2:
	mul.wide.s32 	%rd7, %r46, 4;
	add.s64 	%rd8, %rd1, %rd7;
	ld.global.f32 	%f17, [%rd8];
	add.s64 	%rd9, %rd2, %rd7;
	ld.global.f32 	%f18, [%rd9];
	sub.f32 	%f19, %f17, %f18;
	fma.rn.f32 	%f79, %f19, %f19, %f79;
	add.s32 	%r46, %r46, %r6;
	setp.lt.s32 	%p2, %r46, %r29;
	@%p2 bra 	$L__BB0_2;
	st.shared.f32 	[%r2], %f79;
$L__BB0_4:
	bar.sync 	0;
	setp.ne.s32 	%p3, %r1, 0;
	@%p3 bra 	$L__BB0_18;
	cvta.to.global.u64 	%rd10, %rd4;
	mul.wide.u32 	%rd11, %r3, 4;
	add.s64 	%rd3, %rd10, %rd11;
	and.b32  	%r9, %r4, 15;
	setp.lt.u32 	%p4, %r4, 16;
	mov.b32 	%r50, 0;
	mov.f32 	%f88, 0f00000000;
	@%p4 bra 	$L__BB0_8;
	and.b32  	%r50, %r4, 2032;
	add.s32 	%r47, %r31, 32;
	and.b32  	%r37, %r4, -16;
	neg.s32 	%r48, %r37;
	mov.f32 	%f88, 0f00000000;
$L__BB0_7:
	.pragma "nounroll";
	ld.shared.f32 	%f23, [%r47+-32];
	add.f32 	%f24, %f23, %f88;
	ld.shared.f32 	%f25, [%r47+-28];
	add.f32 	%f26, %f25, %f24;
	ld.shared.f32 	%f27, [%r47+-24];
	add.f32 	%f28, %f27, %f26;
	ld.shared.f32 	%f29, [%r47+-20];
	add.f32 	%f30, %f29, %f28;
	ld.shared.f32 	%f31, [%r47+-16];
	add.f32 	%f32, %f31, %f30;
	ld.shared.f32 	%f33, [%r47+-12];
	add.f32 	%f34, %f33, %f32;
	ld.shared.f32 	%f35, [%r47+-8];
	add.f32 	%f36, %f35, %f34;
	ld.shared.f32 	%f37, [%r47+-4];
	add.f32 	%f38, %f37, %f36;
	ld.shared.f32 	%f39, [%r47];
	add.f32 	%f40, %f39, %f38;
	ld.shared.f32 	%f41, [%r47+4];
	add.f32 	%f42, %f41, %f40;
	ld.shared.f32 	%f43, [%r47+8];
	add.f32 	%f44, %f43, %f42;
	ld.shared.f32 	%f45, [%r47+12];
	add.f32 	%f46, %f45, %f44;
	ld.shared.f32 	%f47, [%r47+16];
	add.f32 	%f48, %f47, %f46;
	ld.shared.f32 	%f49, [%r47+20];
	add.f32 	%f50, %f49, %f48;
	ld.shared.f32 	%f51, [%r47+24];
	add.f32 	%f52, %f51, %f50;
	ld.shared.f32 	%f53, [%r47+28];
	add.f32 	%f88, %f53, %f52;
	add.s32 	%r48, %r48, 16;
	add.s32 	%r47, %r47, 64;
	setp.ne.s32 	%p5, %r48, 0;
	@%p5 bra 	$L__BB0_7;
$L__BB0_8:
	setp.eq.s32 	%p6, %r9, 0;
	@%p6 bra 	$L__BB0_17;
	and.b32  	%r17, %r4, 7;
	setp.lt.u32 	%p7, %r9, 8;
	@%p7 bra 	$L__BB0_11;
	shl.b32 	%r38, %r50, 2;
	add.s32 	%r40, %r31, %r38;
	ld.shared.f32 	%f55, [%r40];
	add.f32 	%f56, %f55, %f88;
	ld.shared.f32 	%f57, [%r40+4];
	add.f32 	%f58, %f57, %f56;
	ld.shared.f32 	%f59, [%r40+8];
	add.f32 	%f60, %f59, %f58;
	ld.shared.f32 	%f61, [%r40+12];
	add.f32 	%f62, %f61, %f60;
	ld.shared.f32 	%f63, [%r40+16];
	add.f32 	%f64, %f63, %f62;
	ld.shared.f32 	%f65, [%r40+20];
	add.f32 	%f66, %f65, %f64;
	ld.shared.f32 	%f67, [%r40+24];
	add.f32 	%f68, %f67, %f66;
	ld.shared.f32 	%f69, [%r40+28];
	add.f32 	%f88, %f69, %f68;
	add.s32 	%r50, %r50, 8;
$L__BB0_11:
	setp.eq.s32 	%p8, %r17, 0;
	@%p8 bra 	$L__BB0_17;
	and.b32  	%r20, %r4, 3;
	setp.lt.u32 	%p9, %r17, 4;
	@%p9 bra 	$L__BB0_14;
	shl.b32 	%r41, %r50, 2;
	add.s32 	%r43, %r31, %r41;
	ld.shared.f32 	%f71, [%r43];
	add.f32 	%f72, %f71, %f88;
	ld.shared.f32 	%f73, [%r43+4];
	add.f32 	%f74, %f73, %f72;
	ld.shared.f32 	%f75, [%r43+8];
	add.f32 	%f76, %f75, %f74;
	ld.shared.f32 	%f77, [%r43+12];
	add.f32 	%f88, %f77, %f76;
	add.s32 	%r50, %r50, 4;
$L__BB0_14:
	setp.eq.s32 	%p10, %r20, 0;
	@%p10 bra 	$L__BB0_17;
	shl.b32 	%r44, %r50, 2;
	add.s32 	%r53, %r31, %r44;
	neg.s32 	%r52, %r20;
$L__BB0_16:
	.pragma "nounroll";
	ld.shared.f32 	%f78, [%r53];
	add.f32 	%f88, %f78, %f88;
	add.s32 	%r53, %r53, 4;
	add.s32 	%r52, %r52, 1;
	setp.ne.s32 	%p11, %r52, 0;
	@%p11 bra 	$L__BB0_16;
$L__BB0_17:
	st.global.f32 	[%rd3], %f88;
$L__BB0_18:
	ret;

}


// ===== COMPILED SASS (sm_100) =====

	.target	sm_100

	.elftype	@"ET_EXEC"


//--------------------- .note.nv.tkinfo           --------------------------
	.section	.note.nv.tkinfo,"",@"SHT_NOTE"
	.sectionflags	@"SHF_NOTE_NV_TKINFO"
	.tkinfo
        /*0018*/ 	.word	0x00000002
        /*0030*/ 	.string	""
        /*0030*/ 	.string	"ptxas"
        /*0030*/ 	.string	"Cuda compilation tools, release 13.0, V13.0.88"
        /*0030*/ 	.string	"Build cuda_13.0.r13.0/compiler.36424714_0"
        /*0030*/ 	.string	"-arch sm_100 -m 64 "



//--------------------- .note.nv.cuinfo           --------------------------
	.section	.note.nv.cuinfo,"",@"SHT_NOTE"
	.sectionflags	@"SHF_NOTE_NV_CUINFO"
        /*0018*/ 	.short	0x0002
        /*001a*/ 	.short	0x0064
        /*001c*/ 	.short	0x0082
	.zero		2


//--------------------- .nv.info                  --------------------------
	.section	.nv.info,"",@"SHT_CUDA_INFO"
	.align	4


	//----- nvinfo : EIATTR_REGCOUNT
	.align		4
        /*0000*/ 	.byte	0x04, 0x2f
        /*0002*/ 	.short	(.L_1 - .L_0)
	.align		4
.L_0:
        /*0004*/ 	.word	index@(vectorDistanceLS)
        /*0008*/ 	.word	0x00000016


	//----- nvinfo : EIATTR_FRAME_SIZE
	.align		4
.L_1:
        /*000c*/ 	.byte	0x04, 0x11
        /*000e*/ 	.short	(.L_3 - .L_2)
	.align		4
.L_2:
        /*0010*/ 	.word	index@(vectorDistanceLS)
        /*0014*/ 	.word	0x00000000


	//----- nvinfo : EIATTR_MIN_STACK_SIZE
	.align		4
.L_3:
        /*0018*/ 	.byte	0x04, 0x12
        /*001a*/ 	.short	(.L_5 - .L_4)
	.align		4
.L_4:
        /*001c*/ 	.word	index@(vectorDistanceLS)
        /*0020*/ 	.word	0x00000000
.L_5:


//--------------------- .nv.compat                --------------------------
	.section	.nv.compat,"",@"SHT_CUDA_COMPAT_INFO"
	.align	4
        /*0000*/ 	.byte	0x02, 0x09, 0x00, 0x00, 0x02, 0x02, 0x01, 0x00, 0x02, 0x05, 0x05, 0x00, 0x03, 0x07, 0x01, 0x01
        /*0010*/ 	.byte	0x02, 0x03, 0x00, 0x00, 0x02, 0x06, 0x01, 0x00, 0x04, 0x0b, 0x08, 0x00, 0x09, 0x00, 0x00, 0x00
        /*0020*/ 	.byte	0x00, 0x00, 0x00, 0x00


//--------------------- .nv.info.vectorDistanceLS --------------------------
	.section	.nv.info.vectorDistanceLS,"",@"SHT_CUDA_INFO"
	.sectionflags	@""
	.align	4


	//----- nvinfo : EIATTR_CUDA_API_VERSION
	.align		4
        /*0000*/ 	.byte	0x04, 0x37
        /*0002*/ 	.short	(.L_7 - .L_6)
.L_6:
        /*0004*/ 	.word	0x00000082


	//----- nvinfo : EIATTR_KPARAM_INFO
	.align		4
.L_7:
        /*0008*/ 	.byte	0x04, 0x17
        /*000a*/ 	.short	(.L_9 - .L_8)
.L_8:
        /*000c*/ 	.word	0x00000000
        /*0010*/ 	.short	0x0003
        /*0012*/ 	.short	0x0018
        /*0014*/ 	.byte	0x00, 0xf0, 0x11, 0x00


	//----- nvinfo : EIATTR_KPARAM_INFO
	.align		4
.L_9:
        /*0018*/ 	.byte	0x04, 0x17
        /*001a*/ 	.short	(.L_11 - .L_10)
.L_10:
        /*001c*/ 	.word	0x00000000
        /*0020*/ 	.short	0x0002
        /*0022*/ 	.short	0x0010
        /*0024*/ 	.byte	0x00, 0xf5, 0x21, 0x00


	//----- nvinfo : EIATTR_KPARAM_INFO
	.align		4
.L_11:
        /*0028*/ 	.byte	0x04, 0x17
        /*002a*/ 	.short	(.L_13 - .L_12)
.L_12:
        /*002c*/ 	.word	0x00000000
        /*0030*/ 	.short	0x0001
        /*0032*/ 	.short	0x0008
        /*0034*/ 	.byte	0x00, 0xf5, 0x21, 0x00


	//----- nvinfo : EIATTR_KPARAM_INFO
	.align		4
.L_13:
        /*0038*/ 	.byte	0x04, 0x17
        /*003a*/ 	.short	(.L_15 - .L_14)
.L_14:
        /*003c*/ 	.word	0x00000000
        /*0040*/ 	.short	0x0000
        /*0042*/ 	.short	0x0000
        /*0044*/ 	.byte	0x00, 0xf5, 0x21, 0x00


	//----- nvinfo : EIATTR_SPARSE_MMA_MASK
	.align		4
.L_15:
        /*0048*/ 	.byte	0x03, 0x50
        /*004a*/ 	.short	0x0000


	//----- nvinfo : EIATTR_MAXREG_COUNT
	.align		4
        /*004c*/ 	.byte	0x03, 0x1b
        /*004e*/ 	.short	0x00ff


	//----- nvinfo : EIATTR_NUM_BARRIERS
	.align		4
        /*0050*/ 	.byte	0x02, 0x4c
        /*0052*/ 	.byte	0x01
	.zero		1


	//----- nvinfo : EIATTR_MERCURY_ISA_VERSION
	.align		4
        /*0054*/ 	.byte	0x03, 0x5f
        /*0056*/ 	.short	0x0101


	//----- nvinfo : EIATTR_VRC_CTA_INIT_COUNT
	.align		4
        /*0058*/ 	.byte	0x02, 0x4a
	.zero		1
	.zero		1


	//----- nvinfo : EIATTR_EXIT_INSTR_OFFSETS
	.align		4
        /*005c*/ 	.byte	0x04, 0x1c
        /*005e*/ 	.short	(.L_17 - .L_16)


	//   ....[0]....
.L_16:
        /*0060*/ 	.word	0x00000240


	//   ....[1]....
        /*0064*/ 	.word	0x00000710


	//----- nvinfo : EIATTR_CRS_STACK_SIZE
	.align		4
.L_17:
        /*0068*/ 	.byte	0x04, 0x1e
        /*006a*/ 	.short	(.L_19 - .L_18)
.L_18:
        /*006c*/ 	.word	0x00000000


	//----- nvinfo : EIATTR_CBANK_PARAM_SIZE
	.align		4
.L_19:
        /*0070*/ 	.byte	0x03, 0x19
        /*0072*/ 	.short	0x001c


	//----- nvinfo : EIATTR_PARAM_CBANK
	.align		4
        /*0074*/ 	.byte	0x04, 0x0a
        /*0076*/ 	.short	(.L_21 - .L_20)
	.align		4
.L_20:
        /*0078*/ 	.word	index@(.nv.constant0.vectorDistanceLS)
        /*007c*/ 	.short	0x0380
        /*007e*/ 	.short	0x001c


	//----- nvinfo : EIATTR_SW_WAR
	.align		4
.L_21:
        /*0080*/ 	.byte	0x04, 0x36
        /*0082*/ 	.short	(.L_23 - .L_22)
.L_22:
        /*0084*/ 	.word	0x00000008
.L_23:


//--------------------- .nv.callgraph             --------------------------
	.section	.nv.callgraph,"",@"SHT_CUDA_CALLGRAPH"
	.align	4
	.sectionentsize	8
	.align		4
        /*0000*/ 	.word	0x00000000
	.align		4
        /*0004*/ 	.word	0xffffffff
	.align		4
        /*0008*/ 	.word	0x00000000
	.align		4
        /*000c*/ 	.word	0xfffffffe
	.align		4
        /*0010*/ 	.word	0x00000000
	.align		4
        /*0014*/ 	.word	0xfffffffd
	.align		4
        /*0018*/ 	.word	0x00000000
	.align		4
        /*001c*/ 	.word	0xfffffffc


//--------------------- .text.vectorDistanceLS    --------------------------
	.section	.text.vectorDistanceLS,"ax",@progbits
	.align	128
        .global         vectorDistanceLS
        .type           vectorDistanceLS,@function
        .size           vectorDistanceLS,(.L_x_11 - vectorDistanceLS)
        .other          vectorDistanceLS,@"STO_CUDA_ENTRY STV_DEFAULT"
vectorDistanceLS:
.text.vectorDistanceLS:
[----:B------:R-:W-:Y:S08]  /*0000*/  LDC R1, c[0x0][0x37c] ;  /* 0x0000df00ff017b82 */ /* 0x000ff00000000800 */
[----:B------:R-:W0:Y:S01]  /*0010*/  S2UR UR5, SR_CgaCtaId ;  /* 0x00000000000579c3 */ /* 0x000e220000008800 */
[----:B------:R-:W1:Y:S01]  /*0020*/  S2R R15, SR_TID.X ;  /* 0x00000000000f7919 */ /* 0x000e620000002100 */
[----:B------:R-:W2:Y:S01]  /*0030*/  LDCU UR9, c[0x0][0x360] ;  /* 0x00006c00ff0977ac */ /* 0x000ea20008000800 */
[----:B------:R-:W-:Y:S01]  /*0040*/  BSSY.RECONVERGENT B0, `(.L_x_0) ;  /* 0x000001d000007945 */ /* 0x000fe20003800200 */
[----:B------:R-:W2:Y:S01]  /*0050*/  S2R R0, SR_CTAID.X ;  /* 0x0000000000007919 */ /* 0x000ea20000002500 */
[----:B------:R-:W-:Y:S01]  /*0060*/  UMOV UR4, 0x400 ;  /* 0x0000040000047882 */ /* 0x000fe20000000000 */
[----:B------:R-:W3:Y:S01]  /*0070*/  LDCU.64 UR10, c[0x0][0x358] ;  /* 0x00006b00ff0a77ac */ /* 0x000ee20008000a00 */
[----:B0-----:R-:W-:-:S02]  /*0080*/  ULEA UR5, UR5, UR4, 0x18 ;  /* 0x0000000405057291 */ /* 0x001fc4000f8ec0ff */
[----:B------:R-:W0:Y:S04]  /*0090*/  LDCU UR4, c[0x0][0x398] ;  /* 0x00007300ff0477ac */ /* 0x000e280008000800 */
[----:B-1----:R-:W-:Y:S01]  /*00a0*/  LEA R10, R15, UR5, 0x2 ;  /* 0x000000050f0a7c11 */ /* 0x002fe2000f8e10ff */
[----:B--2---:R-:W-:-:S04]  /*00b0*/  IMAD R6, R0, UR9, R15 ;  /* 0x0000000900067c24 */ /* 0x004fc8000f8e020f */
[----:B------:R1:W-:Y:S01]  /*00c0*/  STS [R10], RZ ;  /* 0x000000ff0a007388 */ /* 0x0003e20000000800 */
[----:B0-----:R-:W-:-:S13]  /*00d0*/  ISETP.GE.AND P0, PT, R6, UR4, PT ;  /* 0x0000000406007c0c */ /* 0x001fda000bf06270 */
[----:B-1-3--:R-:W-:Y:S05]  /*00e0*/  @P0 BRA `(.L_x_1) ;  /* 0x0000000000480947 */ /* 0x00afea0003800000 */
[----:B------:R-:W0:Y:S01]  /*00f0*/  LDC R12, c[0x0][0x370] ;  /* 0x0000dc00ff0c7b82 */ /* 0x000e220000000800 */
[----:B------:R-:W-:Y:S01]  /*0100*/  HFMA2 R13, -RZ, RZ, 0, 0 ;  /* 0x00000000ff0d7431 */ /* 0x000fe200000001ff */
[----:B------:R-:W-:Y:S01]  /*0110*/  BSSY.RECONVERGENT B1, `(.L_x_2) ;  /* 0x000000e000017945 */ /* 0x000fe20003800200 */
[----:B------:R-:W-:-:S05]  /*0120*/  MOV R11, R6 ;  /* 0x00000006000b7202 */ /* 0x000fca0000000f00 */
[----:B------:R-:W1:Y:S08]  /*0130*/  LDC.64 R4, c[0x0][0x388] ;  /* 0x0000e200ff047b82 */ /* 0x000e700000000a00 */
[----:B------:R-:W2:Y:S01]  /*0140*/  LDC.64 R2, c[0x0][0x390] ;  /* 0x0000e400ff027b82 */ /* 0x000ea20000000a00 */
[----:B0-----:R-:W-:-:S07]  /*0150*/  IMAD R12, R12, UR9, RZ ;  /* 0x000000090c0c7c24 */ /* 0x001fce000f8e02ff */
.L_x_3:
[----:B-1----:R-:W-:-:S04]  /*0160*/  IMAD.WIDE R6, R11, 0x4, R4 ;  /* 0x000000040b067825 */ /* 0x002fc800078e0204 */
[----:B--2---:R-:W-:Y:S02]  /*0170*/  IMAD.WIDE R8, R11, 0x4, R2 ;  /* 0x000000040b087825 */ /* 0x004fe400078e0202 */
[----:B------:R-:W2:Y:S04]  /*0180*/  LDG.E R6, desc[UR10][R6.64] ;  /* 0x0000000a06067981 */ /* 0x000ea8000c1e1900 */
[----:B------:R-:W2:Y:S01]  /*0190*/  LDG.E R9, desc[UR10][R8.64] ;  /* 0x0000000a08097981 */ /* 0x000ea2000c1e1900 */
[----:B------:R-:W-:-:S04]  /*01a0*/  IADD3 R11, PT, PT, R12, R11, RZ ;  /* 0x0000000b0c0b7210 */ /* 0x000fc80007ffe0ff */
[----:B------:R-:W-:Y:S01]  /*01b0*/  ISETP.GE.AND P0, PT, R11, UR4, PT ;  /* 0x000000040b007c0c */ /* 0x000fe2000bf06270 */
[----:B--2---:R-:W-:-:S04]  /*01c0*/  FADD R14, R6, -R9 ;  /* 0x80000009060e7221 */ /* 0x004fc80000000000 */
[----:B------:R-:W-:-:S08]  /*01d0*/  FFMA R13, R14, R14, R13 ;  /* 0x0000000e0e0d7223 */ /* 0x000fd0000000000d */
[----:B------:R-:W-:Y:S05]  /*01e0*/  @!P0 BRA `(.L_x_3) ;  /* 0xfffffffc00dc8947 */ /* 0x000fea000383ffff */
[----:B------:R-:W-:Y:S05]  /*01f0*/  BSYNC.RECONVERGENT B1 ;  /* 0x0000000000017941 */ /* 0x000fea0003800200 */
.L_x_2:
[----:B------:R0:W-:Y:S02]  /*0200*/  STS [R10], R13 ;  /* 0x0000000d0a007388 */ /* 0x0001e40000000800 */
.L_x_1:
[----:B------:R-:W-:Y:S05]  /*0210*/  BSYNC.RECONVERGENT B0 ;  /* 0x0000000000007941 */ /* 0x000fea0003800200 */
.L_x_0:
[----:B------:R-:W-:Y:S01]  /*0220*/  BAR.SYNC.DEFER_BLOCKING 0x0 ;  /* 0x0000000000007b1d */ /* 0x000fe20000010000 */
[----:B------:R-:W-:-:S13]  /*0230*/  ISETP.NE.AND P0, PT, R15, RZ, PT ;  /* 0x000000ff0f00720c */ /* 0x000fda0003f05270 */
[----:B------:R-:W-:Y:S05]  /*0240*/  @P0 EXIT ;  /* 0x000000000000094d */ /* 0x000fea0003800000 */
[----:B------:R-:W1:Y:S01]  /*0250*/  LDC.64 R2, c[0x0][0x380] ;  /* 0x0000e000ff027b82 */ /* 0x000e620000000a00 */
[----:B------:R-:W-:Y:S01]  /*0260*/  UISETP.GE.U32.AND UP0, UPT, UR9, 0x10, UPT ;  /* 0x000000100900788c */ /* 0x000fe2000bf06070 */
[----:B------:R-:W-:Y:S01]  /*0270*/  HFMA2 R19, -RZ, RZ, 0, 0 ;  /* 0x00000000ff137431 */ /* 0x000fe200000001ff */
[----:B------:R-:W-:Y:S01]  /*0280*/  ULOP3.LUT UR7, UR9, 0xf, URZ, 0xc0, !UPT ;  /* 0x0000000f09077892 */ /* 0x000fe2000f8ec0ff */
[----:B------:R-:W-:-:S06]  /*0290*/  UMOV UR4, URZ ;  /* 0x000000ff00047c82 */ /* 0x000fcc0008000000 */
[----:B------:R-:W-:Y:S05]  /*02a0*/  BRA.U !UP0, `(.L_x_4) ;  /* 0x0000000108747547 */ /* 0x000fea000b800000 */
[----:B------:R-:W-:Y:S01]  /*02b0*/  ULOP3.LUT UR6, UR9, 0xfffffff0, URZ, 0xc0, !UPT ;  /* 0xfffffff009067892 */ /* 0x000fe2000f8ec0ff */
[----:B------:R-:W-:Y:S01]  /*02c0*/  MOV R19, RZ ;  /* 0x000000ff00137202 */ /* 0x000fe20000000f00 */
[----:B------:R-:W-:Y:S02]  /*02d0*/  ULOP3.LUT UR4, UR9, 0x7f0, URZ, 0xc0, !UPT ;  /* 0x000007f009047892 */ /* 0x000fe4000f8ec0ff */
[----:B------:R-:W-:Y:S02]  /*02e0*/  UIADD3 UR8, UPT, UPT, UR5, 0x20, URZ ;  /* 0x0000002005087890 */ /* 0x000fe4000fffe0ff */
[----:B------:R-:W-:-:S12]  /*02f0*/  UIADD3 UR6, UPT, UPT, -UR6, URZ, URZ ;  /* 0x000000ff06067290 */ /* 0x000fd8000fffe1ff */
.L_x_5:
[----:B------:R-:W2:Y:S01]  /*0300*/  LDS.128 R4, [UR8+-0x20] ;  /* 0xffffe008ff047984 */ /* 0x000ea20008000c00 */
[----:B------:R-:W-:-:S03]  /*0310*/  UIADD3 UR6, UPT, UPT, UR6, 0x10, URZ ;  /* 0x0000001006067890 */ /* 0x000fc6000fffe0ff */
[----:B0-----:R-:W0:Y:S01]  /*0320*/  LDS.128 R8, [UR8+-0x10] ;  /* 0xfffff008ff087984 */ /* 0x001e220008000c00 */
[----:B------:R-:W-:-:S03]  /*0330*/  UISETP.NE.AND UP0, UPT, UR6, URZ, UPT ;  /* 0x000000ff0600728c */ /* 0x000fc6000bf05270 */
[----:B------:R-:W3:Y:S01]  /*0340*/  LDS.128 R12, [UR8] ;  /* 0x00000008ff0c7984 */ /* 0x000ee20008000c00 */
[----:B--2---:R-:W-:-:S03]  /*0350*/  FADD R4, R4, R19 ;  /* 0x0000001304047221 */ /* 0x004fc60000000000 */
[----:B------:R-:W2:Y:S01]  /*0360*/  LDS.128 R16, [UR8+0x10] ;  /* 0x00001008ff107984 */ /* 0x000ea20008000c00 */
[----:B------:R-:W-:Y:S01]  /*0370*/  UIADD3 UR8, UPT, UPT, UR8, 0x40, URZ ;  /* 0x0000004008087890 */ /* 0x000fe2000fffe0ff */
[----:B------:R-:W-:-:S04]  /*0380*/  FADD R5, R4, R5 ;  /* 0x0000000504057221 */ /* 0x000fc80000000000 */
[----:B------:R-:W-:-:S04]  /*0390*/  FADD R6, R5, R6 ;  /* 0x0000000605067221 */ /* 0x000fc80000000000 */
[----:B------:R-:W-:-:S04]  /*03a0*/  FADD R7, R6, R7 ;  /* 0x0000000706077221 */ /* 0x000fc80000000000 */
[----:B0-----:R-:W-:-:S04]  /*03b0*/  FADD R8, R7, R8 ;  /* 0x0000000807087221 */ /* 0x001fc80000000000 */
[----:B------:R-:W-:-:S04]  /*03c0*/  FADD R9, R8, R9 ;  /* 0x0000000908097221 */ /* 0x000fc80000000000 */
[----:B------:R-:W-:-:S04]  /*03d0*/  FADD R10, R9, R10 ;  /* 0x0000000a090a7221 */ /* 0x000fc80000000000 */
[----:B------:R-:W-:-:S04]  /*03e0*/  FADD R11, R10, R11 ;  /* 0x0000000b0a0b7221 */ /* 0x000fc80000000000 */
[----:B---3--:R-:W-:-:S04]  /*03f0*/  FADD R12, R11, R12 ;  /* 0x0000000c0b0c7221 */ /* 0x008fc80000000000 */
[----:B------:R-:W-:-:S04]  /*0400*/  FADD R13, R12, R13 ;  /* 0x0000000d0c0d7221 */ /* 0x000fc80000000000 */
[----:B------:R-:W-:-:S04]  /*0410*/  FADD R14, R13, R14 ;  /* 0x0000000e0d0e7221 */ /* 0x000fc80000000000 */
[----:B------:R-:W-:-:S04]  /*0420*/  FADD R15, R14, R15 ;  /* 0x0000000f0e0f7221 */ /* 0x000fc80000000000 */
[----:B--2---:R-:W-:-:S04]  /*0430*/  FADD R16, R15, R16 ;  /* 0x000000100f107221 */ /* 0x004fc80000000000 */
[----:B------:R-:W-:-:S04]  /*0440*/  FADD R17, R16, R17 ;  /* 0x0000001110117221 */ /* 0x000fc80000000000 */
[----:B------:R-:W-:-:S04]  /*0450*/  FADD R18, R17, R18 ;  /* 0x0000001211127221 */ /* 0x000fc80000000000 */
[----:B------:R-:W-:Y:S01]  /*0460*/  FADD R19, R18, R19 ;  /* 0x0000001312137221 */ /* 0x000fe20000000000 */
[----:B------:R-:W-:Y:S06]  /*0470*/  BRA.U UP0, `(.L_x_5) ;  /* 0xfffffffd00a07547 */ /* 0x000fec000b83ffff */
.L_x_4:
[----:B------:R-:W-:Y:S01]  /*0480*/  UISETP.NE.AND UP0, UPT, UR7, URZ, UPT ;  /* 0x000000ff0700728c */ /* 0x000fe2000bf05270 */
[----:B-1----:R-:W-:-:S08]  /*0490*/  IMAD.WIDE.U32 R2, R0, 0x4, R2 ;  /* 0x0000000400027825 */ /* 0x002fd000078e0002 */
[----:B------:R-:W-:Y:S05]  /*04a0*/  BRA.U !UP0, `(.L_x_6) ;  /* 0x0000000108947547 */ /* 0x000fea000b800000 */
[----:B------:R-:W-:Y:S02]  /*04b0*/  UISETP.GE.U32.AND UP0, UPT, UR7, 0x8, UPT ;  /* 0x000000080700788c */ /* 0x000fe4000bf06070 */
[----:B------:R-:W-:-:S04]  /*04c0*/  ULOP3.LUT UR8, UR9, 0x7, URZ, 0xc0, !UPT ;  /* 0x0000000709087892 */ /* 0x000fc8000f8ec0ff */
[----:B------:R-:W-:-:S03]  /*04d0*/  UISETP.NE.AND UP1, UPT, UR8, URZ, UPT ;  /* 0x000000ff0800728c */ /* 0x000fc6000bf25270 */
[----:B------:R-:W-:Y:S08]  /*04e0*/  BRA.U !UP0, `(.L_x_7) ;  /* 0x0000000108307547 */ /* 0x000ff0000b800000 */
[----:B------:R-:W-:Y:S02]  /*04f0*/  ULEA UR6, UR4, UR5, 0x2 ;  /* 0x0000000504067291 */ /* 0x000fe4000f8e10ff */
[----:B------:R-:W-:-:S07]  /*0500*/  UIADD3 UR4, UPT, UPT, UR4, 0x8, URZ ;  /* 0x0000000804047890 */ /* 0x000fce000fffe0ff */
[----:B0-----:R-:W0:Y:S04]  /*0510*/  LDS.128 R8, [UR6] ;  /* 0x00000006ff087984 */ /* 0x001e280008000c00 */
[----:B------:R-:W1:Y:S01]  /*0520*/  LDS.128 R4, [UR6+0x10] ;  /* 0x00001006ff047984 */ /* 0x000e620008000c00 */
[----:B0-----:R-:W-:-:S04]  /*0530*/  FADD R8, R19, R8 ;  /* 0x0000000813087221 */ /* 0x001fc80000000000 */
[----:B------:R-:W-:-:S04]  /*0540*/  FADD R9, R8, R9 ;  /* 0x0000000908097221 */ /* 0x000fc80000000000 */
[----:B------:R-:W-:-:S04]  /*0550*/  FADD R10, R9, R10 ;  /* 0x0000000a090a7221 */ /* 0x000fc80000000000 */
[----:B------:R-:W-:-:S04]  /*0560*/  FADD R11, R10, R11 ;  /* 0x0000000b0a0b7221 */ /* 0x000fc80000000000 */
[----:B-1----:R-:W-:-:S04]  /*0570*/  FADD R4, R11, R4 ;  /* 0x000000040b047221 */ /* 0x002fc80000000000 */
[----:B------:R-:W-:-:S04]  /*0580*/  FADD R5, R4, R5 ;  /* 0x0000000504057221 */ /* 0x000fc80000000000 */
[----:B------:R-:W-:-:S04]  /*0590*/  FADD R6, R5, R6 ;  /* 0x0000000605067221 */ /* 0x000fc80000000000 */
[----:B------:R-:W-:-:S07]  /*05a0*/  FADD R19, R6, R7 ;  /* 0x0000000706137221 */ /* 0x000fce0000000000 */
.L_x_7:
[----:B------:R-:W-:Y:S05]  /*05b0*/  BRA.U !UP1, `(.L_x_6) ;  /* 0x0000000109507547 */ /* 0x000fea000b800000 */
[----:B------:R-:W-:Y:S02]  /*05c0*/  UISETP.GE.U32.AND UP0, UPT, UR8, 0x4, UPT ;  /* 0x000000040800788c */ /* 0x000fe4000bf06070 */
[----:B------:R-:W-:-:S04]  /*05d0*/  ULOP3.LUT UR6, UR9, 0x3, URZ, 0xc0, !UPT ;  /* 0x0000000309067892 */ /* 0x000fc8000f8ec0ff */
[----:B------:R-:W-:-:S03]  /*05e0*/  UISETP.NE.AND UP1, UPT, UR6, URZ, UPT ;  /* 0x000000ff0600728c */ /* 0x000fc6000bf25270 */
[----:B------:R-:W-:Y:S08]  /*05f0*/  BRA.U !UP0, `(.L_x_8) ;  /* 0x00000001081c7547 */ /* 0x000ff0000b800000 */
[----:B------:R-:W-:Y:S02]  /*0600*/  ULEA UR7, UR4, UR5, 0x2 ;  /* 0x0000000504077291 */ /* 0x000fe4000f8e10ff */
[----:B------:R-:W-:-:S07]  /*0610*/  UIADD3 UR4, UPT, UPT, UR4, 0x4, URZ ;  /* 0x0000000404047890 */ /* 0x000fce000fffe0ff */
[----:B------:R-:W1:Y:S02]  /*0620*/  LDS.128 R4, [UR7] ;  /* 0x00000007ff047984 */ /* 0x000e640008000c00 */
[----:B-1----:R-:W-:-:S04]  /*0630*/  FADD R4, R19, R4 ;  /* 0x0000000413047221 */ /* 0x002fc80000000000 */
[----:B------:R-:W-:-:S04]  /*0640*/  FADD R5, R4, R5 ;  /* 0x0000000504057221 */ /* 0x000fc80000000000 */
[----:B------:R-:W-:-:S04]  /*0650*/  FADD R6, R5, R6 ;  /* 0x0000000605067221 */ /* 0x000fc80000000000 */
[----:B------:R-:W-:-:S07]  /*0660*/  FADD R19, R6, R7 ;  /* 0x0000000706137221 */ /* 0x000fce0000000000 */
.L_x_8:
[----:B------:R-:W-:Y:S05]  /*0670*/  BRA.U !UP1, `(.L_x_6) ;  /* 0x0000000109207547 */ /* 0x000fea000b800000 */
[----:B------:R-:W-:Y:S02]  /*0680*/  ULEA UR4, UR4, UR5, 0x2 ;  /* 0x0000000504047291 */ /* 0x000fe4000f8e10ff */
[----:B------:R-:W-:-:S12]  /*0690*/  UIADD3 UR6, UPT, UPT, -UR6, URZ, URZ ;  /* 0x000000ff06067290 */ /* 0x000fd8000fffe1ff */
.L_x_9:
[----:B------:R-:W1:Y:S01]  /*06a0*/  LDS R0, [UR4] ;  /* 0x00000004ff007984 */ /* 0x000e620008000800 */
[----:B------:R-:W-:Y:S02]  /*06b0*/  UIADD3 UR6, UPT, UPT, UR6, 0x1, URZ ;  /* 0x0000000106067890 */ /* 0x000fe4000fffe0ff */
[----:B------:R-:W-:Y:S02]  /*06c0*/  UIADD3 UR4, UPT, UPT, UR4, 0x4, URZ ;  /* 0x0000000404047890 */ /* 0x000fe4000fffe0ff */
[----:B------:R-:W-:Y:S01]  /*06d0*/  UISETP.NE.AND UP0, UPT, UR6, URZ, UPT ;  /* 0x000000ff0600728c */ /* 0x000fe2000bf05270 */
[----:B-1----:R-:W-:-:S08]  /*06e0*/  FADD R19, R0, R19 ;  /* 0x0000001300137221 */ /* 0x002fd00000000000 */
[----:B------:R-:W-:Y:S05]  /*06f0*/  BRA.U UP0, `(.L_x_9) ;  /* 0xfffffffd00e87547 */ /* 0x000fea000b83ffff */
.L_x_6:
[----:B------:R-:W-:Y:S01]  /*0700*/  STG.E desc[UR10][R2.64], R19 ;  /* 0x0000001302007986 */ /* 0x000fe2000c10190a */
[----:B------:R-:W-:Y:S05]  /*0710*/  EXIT ;  /* 0x000000000000794d */ /* 0x000fea0003800000 */
.L_x_10:
[----:B------:R-:W-:-:S00]  /*0720*/  BRA `(.L_x_10) ;  /* 0xfffffffc00fc7947 */ /* 0x000fc0000383ffff */
[----:B------:R-:W-:-:S00]  /*0730*/  NOP ;  /* 0x0000000000007918 */ /* 0x000fc00000000000 */
        /* <DEDUP_REMOVED lines=12> */
.L_x_11:


//--------------------- .nv.shared.vectorDistanceLS --------------------------
	.section	.nv.shared.vectorDistanceLS,"aw",@nobits
	.sectionflags	@""
	.align	4
.nv.shared.vectorDistanceLS:
	.zero		5120


//--------------------- .nv.shared.reserved.0     --------------------------
	.section	.nv.shared.reserved.0,"aw",@nobits
	.weak		__nv_reservedSMEM_offset_0_alias
	.size		__nv_reservedSMEM_offset_0_alias, 0, 64
	.other		__nv_reservedSMEM_offset_0_alias,@"STO_CUDA_RESERVED_SHARED STV_DEFAULT"
__nv_reservedSMEM_offset_0_alias:
	.zero		0
	.zero		64


//--------------------- .nv.constant0.vectorDistanceLS --------------------------
	.section	.nv.constant0.vectorDistanceLS,"a",@progbits
	.sectionflags	@""
	.align	4
.nv.constant0.vectorDistanceLS:
	.zero		924


//--------------------- SYMBOLS --------------------------

	.type		.nv.reservedSmem.offset0,@object
	.size		.nv.reservedSmem.offset0,0x4
	.type		.nv.reservedSmem.cap,@object
	.size		.nv.reservedSmem.cap,0x4
